	.headerflags	@"EF_CUDA_TEXMODE_UNIFIED EF_CUDA_64BIT_ADDRESS EF_CUDA_ACCELERATORS EF_CUDA_SM90 EF_CUDA_VIRTUAL_SM(EF_CUDA_SM90)"
	.elftype	@"ET_EXEC"


//--------------------- .nv.info                  --------------------------
	.section	.nv.info,"",@"SHT_CUDA_INFO"
	.align	4


	//----- nvinfo : EIATTR_REGCOUNT
	.align		4
        /*0000*/ 	.byte	0x04, 0x2f
        /*0002*/ 	.short	(.L_1 - .L_0)
	.align		4
.L_0:
        /*0004*/ 	.word	index@(triton_poi_fused_clone_0)
        /*0008*/ 	.word	0x00000011


	//----- nvinfo : EIATTR_MIN_STACK_SIZE
	.align		4
.L_1:
        /*000c*/ 	.byte	0x04, 0x12
        /*000e*/ 	.short	(.L_3 - .L_2)
	.align		4
.L_2:
        /*0010*/ 	.word	index@(triton_poi_fused_clone_0)
        /*0014*/ 	.word	0x00000000


	//----- nvinfo : EIATTR_FRAME_SIZE
	.align		4
.L_3:
        /*0018*/ 	.byte	0x04, 0x11
        /*001a*/ 	.short	(.L_5 - .L_4)
	.align		4
.L_4:
        /*001c*/ 	.word	index@(triton_poi_fused_clone_0)
        /*0020*/ 	.word	0x00000000


	//----- nvinfo : EIATTR_MIN_STACK_SIZE
	.align		4
.L_5:
        /*0024*/ 	.byte	0x04, 0x12
        /*0026*/ 	.short	(.L_7 - .L_6)
	.align		4
.L_6:
        /*0028*/ 	.word	index@(triton_poi_fused_clone_0)
        /*002c*/ 	.word	0x00000000
.L_7:


//--------------------- .nv.info.triton_poi_fused_clone_0 --------------------------
	.section	.nv.info.triton_poi_fused_clone_0,"",@"SHT_CUDA_INFO"
	.sectionflags	@""
	.align	4


	//----- nvinfo : EIATTR_CUDA_API_VERSION
	.align		4
        /*0000*/ 	.byte	0x04, 0x37
        /*0002*/ 	.short	(.L_9 - .L_8)
.L_8:
        /*0004*/ 	.word	0x0000007c


	//----- nvinfo : EIATTR_KPARAM_INFO
	.align		4
.L_9:
        /*0008*/ 	.byte	0x04, 0x17
        /*000a*/ 	.short	(.L_11 - .L_10)
.L_10:
        /*000c*/ 	.word	0x00000000
        /*0010*/ 	.short	0x0003
        /*0012*/ 	.short	0x0014
        /*0014*/ 	.byte	0x00, 0xf0, 0x11, 0x00


	//----- nvinfo : EIATTR_KPARAM_INFO
	.align		4
.L_11:
        /*0018*/ 	.byte	0x04, 0x17
        /*001a*/ 	.short	(.L_13 - .L_12)
.L_12:
        /*001c*/ 	.word	0x00000000
        /*0020*/ 	.short	0x0002
        /*0022*/ 	.short	0x0010
        /*0024*/ 	.byte	0x00, 0xf0, 0x11, 0x00


	//----- nvinfo : EIATTR_KPARAM_INFO
	.align		4
.L_13:
        /*0028*/ 	.byte	0x04, 0x17
        /*002a*/ 	.short	(.L_15 - .L_14)
.L_14:
        /*002c*/ 	.word	0x00000000
        /*0030*/ 	.short	0x0001
        /*0032*/ 	.short	0x0008
        /*0034*/ 	.byte	0x00, 0xf4, 0x21, 0x00


	//----- nvinfo : EIATTR_KPARAM_INFO
	.align		4
.L_15:
        /*0038*/ 	.byte	0x04, 0x17
        /*003a*/ 	.short	(.L_17 - .L_16)
.L_16:
        /*003c*/ 	.word	0x00000000
        /*0040*/ 	.short	0x0000
        /*0042*/ 	.short	0x0000
        /*0044*/ 	.byte	0x00, 0xf4, 0x21, 0x00


	//----- nvinfo : EIATTR_SPARSE_MMA_MASK
	.align		4
.L_17:
        /*0048*/ 	.byte	0x03, 0x50
        /*004a*/ 	.short	0x0000


	//----- nvinfo : EIATTR_MAXREG_COUNT
	.align		4
        /*004c*/ 	.byte	0x03, 0x1b
        /*004e*/ 	.short	0x00ff


	//----- nvinfo : EIATTR_EXIT_INSTR_OFFSETS
	.align		4
        /*0050*/ 	.byte	0x04, 0x1c
        /*0052*/ 	.short	(.L_19 - .L_18)


	//   ....[0]....
.L_18:
        /*0054*/ 	.word	0x000003a0


	//   ....[1]....
        /*0058*/ 	.word	0x00000400


	//----- nvinfo : EIATTR_REQNTID
	.align		4
.L_19:
        /*005c*/ 	.byte	0x04, 0x10
        /*005e*/ 	.short	(.L_21 - .L_20)
.L_20:
        /*0060*/ 	.word	0x00000080
        /*0064*/ 	.word	0x00000001
        /*0068*/ 	.word	0x00000001


	//----- nvinfo : EIATTR_CBANK_PARAM_SIZE
	.align		4
.L_21:
        /*006c*/ 	.byte	0x03, 0x19
        /*006e*/ 	.short	0x0018


	//----- nvinfo : EIATTR_PARAM_CBANK
	.align		4
        /*0070*/ 	.byte	0x04, 0x0a
        /*0072*/ 	.short	(.L_23 - .L_22)
	.align		4
.L_22:
        /*0074*/ 	.word	index@(.nv.constant0.triton_poi_fused_clone_0)
        /*0078*/ 	.short	0x0210
        /*007a*/ 	.short	0x0018


	//----- nvinfo : EIATTR_SW_WAR
	.align		4
.L_23:
        /*007c*/ 	.byte	0x04, 0x36
        /*007e*/ 	.short	(.L_25 - .L_24)
.L_24:
        /*0080*/ 	.word	0x00000008
.L_25:


//--------------------- .nv.callgraph             --------------------------
	.section	.nv.callgraph,"",@"SHT_CUDA_CALLGRAPH"
	.align	4
	.sectionentsize	8
	.align		4
        /*0000*/ 	.word	0x00000000
	.align		4
        /*0004*/ 	.word	0xffffffff
	.align		4
        /*0008*/ 	.word	0x00000000
	.align		4
        /*000c*/ 	.word	0xfffffffe
	.align		4
        /*0010*/ 	.word	0x00000000
	.align		4
        /*0014*/ 	.word	0xfffffffd
	.align		4
        /*0018*/ 	.word	0x00000000
	.align		4
        /*001c*/ 	.word	0xfffffffc


//--------------------- .text.triton_poi_fused_clone_0 --------------------------
	.section	.text.triton_poi_fused_clone_0,"ax",@progbits
	.sectionflags	@"SHF_BARRIERS=1"
	.align	128
        .global         triton_poi_fused_clone_0
        .type           triton_poi_fused_clone_0,@function
        .size           triton_poi_fused_clone_0,(.L_x_1 - triton_poi_fused_clone_0)
        .other          triton_poi_fused_clone_0,@"STO_CUDA_ENTRY STV_DEFAULT"
triton_poi_fused_clone_0:
.text.triton_poi_fused_clone_0:
[----:B------:R-:W0:Y:S02]  /*0000*/  LDC R1, c[0x0][0x28] ;  /* 0x00000a00ff017b82 */ /* 0x000e240000000800 */
[----:B------:R-:W1:Y:S01]  /*0010*/  S2R R5, SR_CTAID.Y ;  /* 0x0000000000057919 */ /* 0x000e620000002600 */
[----:B------:R-:W-:Y:S01]  /*0020*/  ULDC.64 UR6, c[0x0][0x208] ;  /* 0x0000820000067ab9 */ /* 0x000fe20000000a00 */
[----:B------:R-:W2:Y:S01]  /*0030*/  S2R R0, SR_TID.X ;  /* 0x0000000000007919 */ /* 0x000ea20000002100 */
[----:B------:R-:W3:Y:S01]  /*0040*/  S2R R7, SR_CTAID.X ;  /* 0x0000000000077919 */ /* 0x000ee20000002500 */
[----:B-1----:R-:W-:Y:S01]  /*0050*/  SHF.R.S32.HI R9, RZ, 0x19, R5 ;  /* 0x00000019ff097819 */ /* 0x002fe20000011405 */
[----:B------:R-:W-:-:S03]  /*0060*/  IMAD.SHL.U32 R5, R5, 0x40, RZ ;  /* 0x0000004005057824 */ /* 0x000fc600078e00ff */
[----:B------:R-:W-:Y:S02]  /*0070*/  SGXT R9, R9, 0x1 ;  /* 0x000000010909781a */ /* 0x000fe40000000200 */
[----:B--2---:R-:W-:Y:S02]  /*0080*/  LOP3.LUT R4, R5, 0x3f, R0, 0xf8, !PT ;  /* 0x0000003f05047812 */ /* 0x004fe400078ef800 */
[----:B------:R-:W-:Y:S01]  /*0090*/  SHF.R.U32.HI R14, RZ, 0x6, R0 ;  /* 0x00000006ff0e7819 */ /* 0x000fe20000011600 */
[----:B---3--:R-:W-:Y:S01]  /*00a0*/  IMAD.SHL.U32 R7, R7, 0x2, RZ ;  /* 0x0000000207077824 */ /* 0x008fe200078e00ff */
[CC--:B------:R-:W-:Y:S02]  /*00b0*/  LEA.HI R2, R9.reuse, R4.reuse, RZ, 0x3 ;  /* 0x0000000409027211 */ /* 0x0c0fe400078f18ff */
[----:B------:R-:W-:Y:S02]  /*00c0*/  LEA.HI R10, R9, R4, RZ, 0x2 ;  /* 0x00000004090a7211 */ /* 0x000fe400078f10ff */
[----:B------:R-:W-:-:S02]  /*00d0*/  SHF.R.S32.HI R8, RZ, 0x3, R2 ;  /* 0x00000003ff087819 */ /* 0x000fc40000011402 */
[----:B------:R-:W-:Y:S02]  /*00e0*/  SHF.R.S32.HI R13, RZ, 0x1f, R2 ;  /* 0x0000001fff0d7819 */ /* 0x000fe40000011402 */
[----:B------:R-:W-:Y:S01]  /*00f0*/  SHF.R.S32.HI R11, RZ, 0x2, R10 ;  /* 0x00000002ff0b7819 */ /* 0x000fe2000001140a */
[----:B------:R-:W1:Y:S01]  /*0100*/  LDC.64 R2, c[0x0][0x210] ;  /* 0x00008400ff027b82 */ /* 0x000e620000000a00 */
[----:B------:R-:W-:Y:S02]  /*0110*/  LEA.HI R9, R9, R4, RZ, 0x5 ;  /* 0x0000000409097211 */ /* 0x000fe400078f28ff */
[----:B------:R-:W-:Y:S02]  /*0120*/  LEA.HI R13, R13, R8, RZ, 0x2 ;  /* 0x000000080d0d7211 */ /* 0x000fe400078f10ff */
[----:B------:R-:W-:Y:S01]  /*0130*/  LEA.HI R6, R10, R11, RZ, 0x1 ;  /* 0x0000000b0a067211 */ /* 0x000fe200078f08ff */
[----:B------:R-:W-:Y:S01]  /*0140*/  IMAD.SHL.U32 R9, R9, 0x2, RZ ;  /* 0x0000000209097824 */ /* 0x000fe200078e00ff */
[----:B------:R-:W-:-:S02]  /*0150*/  LOP3.LUT R13, R13, 0x3ffffffc, RZ, 0xc0, !PT ;  /* 0x3ffffffc0d0d7812 */ /* 0x000fc400078ec0ff */
[----:B------:R-:W-:Y:S02]  /*0160*/  LOP3.LUT R12, R6, 0x7fffffe, RZ, 0xc0, !PT ;  /* 0x07fffffe060c7812 */ /* 0x000fe400078ec0ff */
[----:B------:R-:W-:Y:S01]  /*0170*/  SGXT.U32 R6, R14, 0x1 ;  /* 0x000000010e06781a */ /* 0x000fe20000000000 */
[----:B------:R-:W-:Y:S01]  /*0180*/  IMAD.IADD R13, R8, 0x1, -R13 ;  /* 0x00000001080d7824 */ /* 0x000fe200078e0a0d */
[----:B------:R-:W-:Y:S01]  /*0190*/  LOP3.LUT R9, R9, 0xffffffc0, RZ, 0xc0, !PT ;  /* 0xffffffc009097812 */ /* 0x000fe200078ec0ff */
[----:B------:R-:W-:Y:S01]  /*01a0*/  IMAD.IADD R12, R11, 0x1, -R12 ;  /* 0x000000010b0c7824 */ /* 0x000fe200078e0a0c */
[----:B------:R-:W-:-:S03]  /*01b0*/  LOP3.LUT R8, R7, R6, RZ, 0xfc, !PT ;  /* 0x0000000607087212 */ /* 0x000fc600078efcff */
[----:B------:R-:W-:Y:S01]  /*01c0*/  IMAD R9, R12, 0x20, R9 ;  /* 0x000000200c097824 */ /* 0x000fe200078e0209 */
[C---:B------:R-:W-:Y:S01]  /*01d0*/  ISETP.GE.AND P0, PT, R8.reuse, 0x2, PT ;  /* 0x000000020800780c */ /* 0x040fe20003f06270 */
[----:B------:R-:W-:-:S03]  /*01e0*/  IMAD R12, R8, 0x4, R13 ;  /* 0x00000004080c7824 */ /* 0x000fc600078e020d */
[----:B------:R-:W-:Y:S01]  /*01f0*/  ISETP.LT.AND P0, PT, R4, 0x80, !P0 ;  /* 0x000000800400780c */ /* 0x000fe20004701270 */
[----:B------:R-:W-:Y:S01]  /*0200*/  IMAD.U32 R8, R12, 0x4, R9 ;  /* 0x000000040c087824 */ /* 0x000fe200078e0009 */
[----:B------:R-:W-:-:S04]  /*0210*/  LOP3.LUT R9, R10, 0xfffffffc, RZ, 0xc0, !PT ;  /* 0xfffffffc0a097812 */ /* 0x000fc800078ec0ff */
[----:B------:R-:W-:Y:S01]  /*0220*/  IADD3 R9, R8, R4, -R9 ;  /* 0x0000000408097210 */ /* 0x000fe20007ffe809 */
[----:B------:R-:W-:-:S04]  /*0230*/  IMAD.MOV.U32 R8, RZ, RZ, RZ ;  /* 0x000000ffff087224 */ /* 0x000fc800078e00ff */
[----:B-1----:R-:W-:-:S05]  /*0240*/  IMAD.WIDE R2, R9, 0x4, R2 ;  /* 0x0000000409027825 */ /* 0x002fca00078e0202 */
[----:B------:R1:W2:Y:S01]  /*0250*/  @P0 LDG.E.EL R8, desc[UR6][R2.64] ;  /* 0x0000000602080981 */ /* 0x0002a2000c2e1900 */
[----:B------:R-:W3:Y:S01]  /*0260*/  S2UR UR5, SR_CgaCtaId ;  /* 0x00000000000579c3 */ /* 0x000ee20000008800 */
[----:B------:R-:W-:Y:S01]  /*0270*/  IMAD.SHL.U32 R9, R0, 0x2, RZ ;  /* 0x0000000200097824 */ /* 0x000fe200078e00ff */
[----:B------:R-:W-:Y:S01]  /*0280*/  UMOV UR4, 0x400 ;  /* 0x0000040000047882 */ /* 0x000fe20000000000 */
[----:B------:R-:W-:-:S03]  /*0290*/  SHF.R.U32.HI R4, RZ, 0x1, R0 ;  /* 0x00000001ff047819 */ /* 0x000fc60000011600 */
[----:B------:R-:W-:Y:S02]  /*02a0*/  LOP3.LUT R10, R6, 0x7e, R9, 0xf8, !PT ;  /* 0x0000007e060a7812 */ /* 0x000fe400078ef809 */
[----:B------:R-:W-:Y:S02]  /*02b0*/  SHF.R.U32.HI R9, RZ, 0x1, R9 ;  /* 0x00000001ff097819 */ /* 0x000fe40000011609 */
[----:B------:R-:W-:Y:S02]  /*02c0*/  LOP3.LUT R6, R7, 0x1, R0, 0xf8, !PT ;  /* 0x0000000107067812 */ /* 0x000fe400078ef800 */
[----:B------:R-:W-:Y:S02]  /*02d0*/  SGXT.U32 R7, R9, 0x6 ;  /* 0x000000060907781a */ /* 0x000fe40000000000 */
[----:B------:R-:W-:Y:S02]  /*02e0*/  SGXT.U32 R4, R4, 0x6 ;  /* 0x000000060404781a */ /* 0x000fe40000000000 */
[----:B------:R-:W-:Y:S01]  /*02f0*/  ISETP.GE.AND P0, PT, R6, 0x2, PT ;  /* 0x000000020600780c */ /* 0x000fe20003f06270 */
[----:B------:R-:W-:Y:S01]  /*0300*/  IMAD.IADD R7, R10, 0x1, R7 ;  /* 0x000000010a077824 */ /* 0x000fe200078e0207 */
[----:B------:R-:W-:-:S02]  /*0310*/  LOP3.LUT R5, R5, R4, RZ, 0xfc, !PT ;  /* 0x0000000405057212 */ /* 0x000fc400078efcff */
[----:B-1----:R-:W-:Y:S02]  /*0320*/  LOP3.LUT R3, R0, 0x7f, RZ, 0xc0, !PT ;  /* 0x0000007f00037812 */ /* 0x002fe400078ec0ff */
[----:B------:R-:W-:Y:S01]  /*0330*/  ISETP.LT.AND P0, PT, R5, 0x80, !P0 ;  /* 0x000000800500780c */ /* 0x000fe20004701270 */
[----:B---3--:R-:W-:Y:S02]  /*0340*/  UPRMT UR4, UR5, 0x654, UR4 ;  /* 0x0000065405047896 */ /* 0x008fe40008000004 */
[----:B------:R-:W-:-:S04]  /*0350*/  IMAD.IADD R3, R4, 0x1, R3 ;  /* 0x0000000104037824 */ /* 0x000fc800078e0203 */
[----:B------:R-:W-:Y:S02]  /*0360*/  LEA R7, R7, UR4, 0x2 ;  /* 0x0000000407077c11 */ /* 0x000fe4000f8e10ff */
[----:B------:R-:W-:-:S03]  /*0370*/  LEA R0, R3, UR4, 0x2 ;  /* 0x0000000403007c11 */ /* 0x000fc6000f8e10ff */
[----:B--2---:R1:W-:Y:S01]  /*0380*/  STS [R7], R8 ;  /* 0x0000000807007388 */ /* 0x0043e20000000800 */
[----:B------:R-:W-:Y:S06]  /*0390*/  BAR.SYNC.DEFER_BLOCKING 0x0 ;  /* 0x0000000000007b1d */ /* 0x000fec0000010000 */
[----:B-1----:R-:W-:Y:S05]  /*03a0*/  @!P0 EXIT ;  /* 0x000000000000894d */ /* 0x002fea0003800000 */
[----:B------:R-:W0:Y:S01]  /*03b0*/  LDS R7, [R0] ;  /* 0x0000000000077984 */ /* 0x000e220000000800 */
[----:B------:R-:W1:Y:S01]  /*03c0*/  LDC.64 R2, c[0x0][0x218] ;  /* 0x00008600ff027b82 */ /* 0x000e620000000a00 */
[----:B------:R-:W-:-:S04]  /*03d0*/  IMAD R5, R5, 0x2, R6 ;  /* 0x0000000205057824 */ /* 0x000fc800078e0206 */
[----:B-1----:R-:W-:-:S05]  /*03e0*/  IMAD.WIDE R2, R5, 0x4, R2 ;  /* 0x0000000405027825 */ /* 0x002fca00078e0202 */
[----:B0-----:R-:W-:Y:S01]  /*03f0*/  STG.E desc[UR6][R2.64], R7 ;  /* 0x0000000702007986 */ /* 0x001fe2000c101906 */
[----:B------:R-:W-:Y:S05]  /*0400*/  EXIT ;  /* 0x000000000000794d */ /* 0x000fea0003800000 */
.L_x_0:
[----:B------:R-:W-:-:S00]  /*0410*/  BRA `(.L_x_0) ;  /* 0xfffffffc00fc7947 */ /* 0x000fc0000383ffff */
[----:B------:R-:W-:-:S00]  /*0420*/  NOP ;  /* 0x0000000000007918 */ /* 0x000fc00000000000 */
        /* <DEDUP_REMOVED lines=13> */
.L_x_1:


//--------------------- .nv.shared.triton_poi_fused_clone_0 --------------------------
	.section	.nv.shared.triton_poi_fused_clone_0,"aw",@nobits
	.sectionflags	@""
	.align	16
	.zero		1024


//--------------------- .nv.constant0.triton_poi_fused_clone_0 --------------------------
	.section	.nv.constant0.triton_poi_fused_clone_0,"a",@progbits
	.sectionflags	@""
	.align	4
.nv.constant0.triton_poi_fused_clone_0:
	.zero		552
